//
// Generated by NVIDIA NVVM Compiler
//
// Compiler Build ID: CL-36424714
// Cuda compilation tools, release 13.0, V13.0.88
// Based on NVVM 20.0.0
//

.version 9.0
.target sm_100
.address_size 64

	// .globl	_Z8helloGPUv
.extern .func  (.param .b32 func_retval0) vprintf
(
	.param .b64 vprintf_param_0,
	.param .b64 vprintf_param_1
)
;
.global .align 1 .b8 $str[26] = {72, 101, 108, 108, 111, 32, 97, 108, 115, 111, 32, 102, 114, 111, 109, 32, 116, 104, 101, 32, 67, 80, 85, 46, 10};

.visible .entry _Z8helloGPUv()
{
	.reg .b32 	%r<3>;
	.reg .b64 	%rd<3>;

	mov.u64 	%rd1, $str;
	cvta.global.u64 	%rd2, %rd1;
	{ // callseq 0, 0
	.param .b64 param0;
	st.param.b64 	[param0], %rd2;
	.param .b64 param1;
	st.param.b64 	[param1], 0;
	.param .b32 retval0;
	call.uni (retval0), 
	vprintf, 
	(
	param0, 
	param1
	);
	ld.param.b32 	%r1, [retval0];
	} // callseq 0
	ret;

}


// ===== COMPILED SASS (sm_100) =====

	.target	sm_100

	.elftype	@"ET_EXEC"


//--------------------- .note.nv.tkinfo           --------------------------
	.section	.note.nv.tkinfo,"",@"SHT_NOTE"
	.sectionflags	@"SHF_NOTE_NV_TKINFO"
	.tkinfo
        /*0018*/ 	.word	0x00000002
        /*0030*/ 	.string	""
        /*0030*/ 	.string	"ptxas"
        /*0030*/ 	.string	"Cuda compilation tools, release 13.0, V13.0.88"
        /*0030*/ 	.string	"Build cuda_13.0.r13.0/compiler.36424714_0"
        /*0030*/ 	.string	"-arch sm_100 -m 64 "



//--------------------- .note.nv.cuinfo           --------------------------
	.section	.note.nv.cuinfo,"",@"SHT_NOTE"
	.sectionflags	@"SHF_NOTE_NV_CUINFO"
        /*0018*/ 	.short	0x0002
        /*001a*/ 	.short	0x0064
        /*001c*/ 	.short	0x0082
	.zero		2


//--------------------- .nv.info                  --------------------------
	.section	.nv.info,"",@"SHT_CUDA_INFO"
	.align	4


	//----- nvinfo : EIATTR_REGCOUNT
	.align		4
        /*0000*/ 	.byte	0x04, 0x2f
        /*0002*/ 	.short	(.L_2 - .L_1)
	.align		4
.L_1:
        /*0004*/ 	.word	index@(_Z8helloGPUv)
        /*0008*/ 	.word	0x00000018


	//----- nvinfo : EIATTR_FRAME_SIZE
	.align		4
.L_2:
        /*000c*/ 	.byte	0x04, 0x11
        /*000e*/ 	.short	(.L_4 - .L_3)
	.align		4
.L_3:
        /*0010*/ 	.word	index@(_Z8helloGPUv)
        /*0014*/ 	.word	0x00000000


	//----- nvinfo : EIATTR_MIN_STACK_SIZE
	.align		4
.L_4:
        /*0018*/ 	.byte	0x04, 0x12
        /*001a*/ 	.short	(.L_6 - .L_5)
	.align		4
.L_5:
        /*001c*/ 	.word	index@(_Z8helloGPUv)
        /*0020*/ 	.word	0x00000000
.L_6:


//--------------------- .nv.compat                --------------------------
	.section	.nv.compat,"",@"SHT_CUDA_COMPAT_INFO"
	.align	4
        /*0000*/ 	.byte	0x02, 0x09, 0x00, 0x00, 0x02, 0x02, 0x01, 0x00, 0x02, 0x05, 0x05, 0x00, 0x03, 0x07, 0x01, 0x01
        /*0010*/ 	.byte	0x02, 0x03, 0x00, 0x00, 0x02, 0x06, 0x01, 0x00, 0x04, 0x0b, 0x08, 0x00, 0x09, 0x00, 0x00, 0x00
        /*0020*/ 	.byte	0x00, 0x00, 0x00, 0x00


//--------------------- .nv.info._Z8helloGPUv     --------------------------
	.section	.nv.info._Z8helloGPUv,"",@"SHT_CUDA_INFO"
	.sectionflags	@""
	.align	4


	//----- nvinfo : EIATTR_CUDA_API_VERSION
	.align		4
        /*0000*/ 	.byte	0x04, 0x37
        /*0002*/ 	.short	(.L_8 - .L_7)
.L_7:
        /*0004*/ 	.word	0x00000082


	//----- nvinfo : EIATTR_SPARSE_MMA_MASK
	.align		4
.L_8:
        /*0008*/ 	.byte	0x03, 0x50
        /*000a*/ 	.short	0x0000


	//----- nvinfo : EIATTR_MAXREG_COUNT
	.align		4
        /*000c*/ 	.byte	0x03, 0x1b
        /*000e*/ 	.short	0x00ff


	//----- nvinfo : EIATTR_EXTERNS
	.align		4
        /*0010*/ 	.byte	0x04, 0x0f
        /*0012*/ 	.short	(.L_10 - .L_9)


	//   ....[0]....
	.align		4
.L_9:
        /*0014*/ 	.word	index@(vprintf)


	//----- nvinfo : EIATTR_MERCURY_ISA_VERSION
	.align		4
.L_10:
        /*0018*/ 	.byte	0x03, 0x5f
        /*001a*/ 	.short	0x0101


	//----- nvinfo : EIATTR_VRC_CTA_INIT_COUNT
	.align		4
        /*001c*/ 	.byte	0x02, 0x4a
	.zero		1
	.zero		1


	//----- nvinfo : EIATTR_SYSCALL_OFFSETS
	.align		4
        /*0020*/ 	.byte	0x04, 0x46
        /*0022*/ 	.short	(.L_12 - .L_11)


	//   ....[0]....
.L_11:
        /*0024*/ 	.word	0x00000080


	//----- nvinfo : EIATTR_EXIT_INSTR_OFFSETS
	.align		4
.L_12:
        /*0028*/ 	.byte	0x04, 0x1c
        /*002a*/ 	.short	(.L_14 - .L_13)


	//   ....[0]....
.L_13:
        /*002c*/ 	.word	0x00000090


	//----- nvinfo : EIATTR_SW_WAR
	.align		4
.L_14:
        /*0030*/ 	.byte	0x04, 0x36
        /*0032*/ 	.short	(.L_16 - .L_15)
.L_15:
        /*0034*/ 	.word	0x00000008
.L_16:


//--------------------- .nv.callgraph             --------------------------
	.section	.nv.callgraph,"",@"SHT_CUDA_CALLGRAPH"
	.align	4
	.sectionentsize	8
	.align		4
        /*0000*/ 	.word	0x00000000
	.align		4
        /*0004*/ 	.word	0xffffffff
	.align		4
        /*0008*/ 	.word	index@(_Z8helloGPUv)
	.align		4
        /*000c*/ 	.word	index@(vprintf)
	.align		4
        /*0010*/ 	.word	0x00000000
	.align		4
        /*0014*/ 	.word	0xfffffffe
	.align		4
        /*0018*/ 	.word	0x00000000
	.align		4
        /*001c*/ 	.word	0xfffffffd
	.align		4
        /*0020*/ 	.word	0x00000000
	.align		4
        /*0024*/ 	.word	0xfffffffc


//--------------------- .nv.constant4             --------------------------
	.section	.nv.constant4,"a",@progbits
	.align	8
	.align		8
.nv.constant4:
        /*0000*/ 	.dword	vprintf
	.align		8
        /*0008*/ 	.dword	$str


//--------------------- .text._Z8helloGPUv        --------------------------
	.section	.text._Z8helloGPUv,"ax",@progbits
	.align	128
        .global         _Z8helloGPUv
        .type           _Z8helloGPUv,@function
        .size           _Z8helloGPUv,(.L_x_2 - _Z8helloGPUv)
        .other          _Z8helloGPUv,@"STO_CUDA_ENTRY STV_DEFAULT"
_Z8helloGPUv:
.text._Z8helloGPUv:
[----:B------:R-:W0:Y:S01]  /*0000*/  LDC R1, c[0x0][0x37c] ;  /* 0x0000df00ff017b82 */ /* 0x000e220000000800 */
[----:B------:R-:W-:Y:S01]  /*0010*/  MOV R0, 0x0 ;  /* 0x0000000000007802 */ /* 0x000fe20000000f00 */
[----:B------:R-:W1:Y:S01]  /*0020*/  LDCU.64 UR4, c[0x4][0x8] ;  /* 0x01000100ff0477ac */ /* 0x000e620008000a00 */
[----:B------:R-:W-:-:S05]  /*0030*/  CS2R R6, SRZ ;  /* 0x0000000000067805 */ /* 0x000fca000001ff00 */
[----:B------:R2:W3:Y:S01]  /*0040*/  LDC.64 R2, c[0x4][R0] ;  /* 0x0100000000027b82 */ /* 0x0004e20000000a00 */
[----:B-1----:R-:W-:Y:S02]  /*0050*/  IMAD.U32 R4, RZ, RZ, UR4 ;  /* 0x00000004ff047e24 */ /* 0x002fe4000f8e00ff */
[----:B--2---:R-:W-:-:S07]  /*0060*/  IMAD.U32 R5, RZ, RZ, UR5 ;  /* 0x00000005ff057e24 */ /* 0x004fce000f8e00ff */
[----:B------:R-:W-:-:S07]  /*0070*/  LEPC R20, `(.L_x_0) ;  /* 0x000000001014794e */ /* 0x000fce0000000000 */
[----:B0--3--:R-:W-:Y:S05]  /*0080*/  CALL.ABS.NOINC R2 ;  /* 0x0000000002007343 */ /* 0x009fea0003c00000 */
.L_x_0:
[----:B------:R-:W-:Y:S05]  /*0090*/  EXIT ;  /* 0x000000000000794d */ /* 0x000fea0003800000 */
.L_x_1:
[----:B------:R-:W-:-:S00]  /*00a0*/  BRA `(.L_x_1) ;  /* 0xfffffffc00fc7947 */ /* 0x000fc0000383ffff */
[----:B------:R-:W-:-:S00]  /*00b0*/  NOP ;  /* 0x0000000000007918 */ /* 0x000fc00000000000 */
        /* <DEDUP_REMOVED lines=12> */
.L_x_2:


//--------------------- .nv.global.init           --------------------------
	.section	.nv.global.init,"aw",@progbits
.nv.global.init:
	.type		$str,@object
	.size		$str,(.L_0 - $str)
$str:
        /*0000*/ 	.byte	0x48, 0x65, 0x6c, 0x6c, 0x6f, 0x20, 0x61, 0x6c, 0x73, 0x6f, 0x20, 0x66, 0x72, 0x6f, 0x6d, 0x20
        /*0010*/ 	.byte	0x74, 0x68, 0x65, 0x20, 0x43, 0x50, 0x55, 0x2e, 0x0a, 0x00
.L_0:


//--------------------- .nv.shared.reserved.0     --------------------------
	.section	.nv.shared.reserved.0,"aw",@nobits
	.weak		__nv_reservedSMEM_offset_0_alias
	.size		__nv_reservedSMEM_offset_0_alias, 0, 64
	.other		__nv_reservedSMEM_offset_0_alias,@"STO_CUDA_RESERVED_SHARED STV_DEFAULT"
__nv_reservedSMEM_offset_0_alias:
	.zero		0
	.zero		64


//--------------------- .nv.constant0._Z8helloGPUv --------------------------
	.section	.nv.constant0._Z8helloGPUv,"a",@progbits
	.sectionflags	@""
	.align	4
.nv.constant0._Z8helloGPUv:
	.zero		896


//--------------------- SYMBOLS --------------------------

	.type		.nv.reservedSmem.offset0,@object
	.size		.nv.reservedSmem.offset0,0x4
	.type		vprintf,@function
